//
// Generated by NVIDIA NVVM Compiler
//
// Compiler Build ID: CL-36424714
// Cuda compilation tools, release 13.0, V13.0.88
// Based on NVVM 20.0.0
//

.version 9.0
.target sm_100
.address_size 64

	// .globl	_Z12transferMBR3PdPxi

.visible .entry _Z12transferMBR3PdPxi(
	.param .u64 .ptr .align 1 _Z12transferMBR3PdPxi_param_0,
	.param .u64 .ptr .align 1 _Z12transferMBR3PdPxi_param_1,
	.param .u32 _Z12transferMBR3PdPxi_param_2
)
{
	.reg .pred 	%p<3>;
	.reg .b32 	%r<11>;
	.reg .b64 	%rd<9>;
	.reg .b64 	%fd<3>;

	ld.param.u64 	%rd3, [_Z12transferMBR3PdPxi_param_0];
	ld.param.u64 	%rd4, [_Z12transferMBR3PdPxi_param_1];
	ld.param.u32 	%r6, [_Z12transferMBR3PdPxi_param_2];
	mov.u32 	%r7, %ctaid.x;
	mov.u32 	%r1, %ntid.x;
	mov.u32 	%r8, %tid.x;
	mad.lo.s32 	%r10, %r7, %r1, %r8;
	setp.ge.s32 	%p1, %r10, %r6;
	@%p1 bra 	$L__BB0_3;
	mov.u32 	%r9, %nctaid.x;
	mul.lo.s32 	%r3, %r1, %r9;
	cvta.to.global.u64 	%rd1, %rd3;
	cvta.to.global.u64 	%rd2, %rd4;
$L__BB0_2:
	mul.wide.s32 	%rd5, %r10, 8;
	add.s64 	%rd6, %rd1, %rd5;
	ld.global.f64 	%fd1, [%rd6];
	mul.f64 	%fd2, %fd1, 0d416312D000000000;
	cvt.rzi.s64.f64 	%rd7, %fd2;
	add.s64 	%rd8, %rd2, %rd5;
	st.global.u64 	[%rd8], %rd7;
	add.s32 	%r10, %r10, %r3;
	setp.lt.s32 	%p2, %r10, %r6;
	@%p2 bra 	$L__BB0_2;
$L__BB0_3:
	ret;

}


// ===== COMPILED SASS (sm_100) =====

	.target	sm_100

	.elftype	@"ET_EXEC"


//--------------------- .note.nv.tkinfo           --------------------------
	.section	.note.nv.tkinfo,"",@"SHT_NOTE"
	.sectionflags	@"SHF_NOTE_NV_TKINFO"
	.tkinfo
        /*0018*/ 	.word	0x00000002
        /*0030*/ 	.string	""
        /*0030*/ 	.string	"ptxas"
        /*0030*/ 	.string	"Cuda compilation tools, release 13.0, V13.0.88"
        /*0030*/ 	.string	"Build cuda_13.0.r13.0/compiler.36424714_0"
        /*0030*/ 	.string	"-arch sm_100 -m 64 "



//--------------------- .note.nv.cuinfo           --------------------------
	.section	.note.nv.cuinfo,"",@"SHT_NOTE"
	.sectionflags	@"SHF_NOTE_NV_CUINFO"
        /*0018*/ 	.short	0x0002
        /*001a*/ 	.short	0x0064
        /*001c*/ 	.short	0x0082
	.zero		2


//--------------------- .nv.info                  --------------------------
	.section	.nv.info,"",@"SHT_CUDA_INFO"
	.align	4


	//----- nvinfo : EIATTR_REGCOUNT
	.align		4
        /*0000*/ 	.byte	0x04, 0x2f
        /*0002*/ 	.short	(.L_1 - .L_0)
	.align		4
.L_0:
        /*0004*/ 	.word	index@(_Z12transferMBR3PdPxi)
        /*0008*/ 	.word	0x00000010


	//----- nvinfo : EIATTR_FRAME_SIZE
	.align		4
.L_1:
        /*000c*/ 	.byte	0x04, 0x11
        /*000e*/ 	.short	(.L_3 - .L_2)
	.align		4
.L_2:
        /*0010*/ 	.word	index@(_Z12transferMBR3PdPxi)
        /*0014*/ 	.word	0x00000000


	//----- nvinfo : EIATTR_MIN_STACK_SIZE
	.align		4
.L_3:
        /*0018*/ 	.byte	0x04, 0x12
        /*001a*/ 	.short	(.L_5 - .L_4)
	.align		4
.L_4:
        /*001c*/ 	.word	index@(_Z12transferMBR3PdPxi)
        /*0020*/ 	.word	0x00000000
.L_5:


//--------------------- .nv.compat                --------------------------
	.section	.nv.compat,"",@"SHT_CUDA_COMPAT_INFO"
	.align	4
        /*0000*/ 	.byte	0x02, 0x09, 0x00, 0x00, 0x02, 0x02, 0x01, 0x00, 0x02, 0x05, 0x05, 0x00, 0x03, 0x07, 0x01, 0x01
        /*0010*/ 	.byte	0x02, 0x03, 0x00, 0x00, 0x02, 0x06, 0x01, 0x00, 0x04, 0x0b, 0x08, 0x00, 0x01, 0x00, 0x00, 0x00
        /*0020*/ 	.byte	0x00, 0x00, 0x00, 0x00


//--------------------- .nv.info._Z12transferMBR3PdPxi --------------------------
	.section	.nv.info._Z12transferMBR3PdPxi,"",@"SHT_CUDA_INFO"
	.sectionflags	@""
	.align	4


	//----- nvinfo : EIATTR_CUDA_API_VERSION
	.align		4
        /*0000*/ 	.byte	0x04, 0x37
        /*0002*/ 	.short	(.L_7 - .L_6)
.L_6:
        /*0004*/ 	.word	0x00000082


	//----- nvinfo : EIATTR_KPARAM_INFO
	.align		4
.L_7:
        /*0008*/ 	.byte	0x04, 0x17
        /*000a*/ 	.short	(.L_9 - .L_8)
.L_8:
        /*000c*/ 	.word	0x00000000
        /*0010*/ 	.short	0x0002
        /*0012*/ 	.short	0x0010
        /*0014*/ 	.byte	0x00, 0xf0, 0x11, 0x00


	//----- nvinfo : EIATTR_KPARAM_INFO
	.align		4
.L_9:
        /*0018*/ 	.byte	0x04, 0x17
        /*001a*/ 	.short	(.L_11 - .L_10)
.L_10:
        /*001c*/ 	.word	0x00000000
        /*0020*/ 	.short	0x0001
        /*0022*/ 	.short	0x0008
        /*0024*/ 	.byte	0x00, 0xf5, 0x21, 0x00


	//----- nvinfo : EIATTR_KPARAM_INFO
	.align		4
.L_11:
        /*0028*/ 	.byte	0x04, 0x17
        /*002a*/ 	.short	(.L_13 - .L_12)
.L_12:
        /*002c*/ 	.word	0x00000000
        /*0030*/ 	.short	0x0000
        /*0032*/ 	.short	0x0000
        /*0034*/ 	.byte	0x00, 0xf5, 0x21, 0x00


	//----- nvinfo : EIATTR_SPARSE_MMA_MASK
	.align		4
.L_13:
        /*0038*/ 	.byte	0x03, 0x50
        /*003a*/ 	.short	0x0000


	//----- nvinfo : EIATTR_MAXREG_COUNT
	.align		4
        /*003c*/ 	.byte	0x03, 0x1b
        /*003e*/ 	.short	0x00ff


	//----- nvinfo : EIATTR_MERCURY_ISA_VERSION
	.align		4
        /*0040*/ 	.byte	0x03, 0x5f
        /*0042*/ 	.short	0x0101


	//----- nvinfo : EIATTR_VRC_CTA_INIT_COUNT
	.align		4
        /*0044*/ 	.byte	0x02, 0x4a
	.zero		1
	.zero		1


	//----- nvinfo : EIATTR_EXIT_INSTR_OFFSETS
	.align		4
        /*0048*/ 	.byte	0x04, 0x1c
        /*004a*/ 	.short	(.L_15 - .L_14)


	//   ....[0]....
.L_14:
        /*004c*/ 	.word	0x00000070


	//   ....[1]....
        /*0050*/ 	.word	0x00000160


	//----- nvinfo : EIATTR_CRS_STACK_SIZE
	.align		4
.L_15:
        /*0054*/ 	.byte	0x04, 0x1e
        /*0056*/ 	.short	(.L_17 - .L_16)
.L_16:
        /*0058*/ 	.word	0x00000000


	//----- nvinfo : EIATTR_CBANK_PARAM_SIZE
	.align		4
.L_17:
        /*005c*/ 	.byte	0x03, 0x19
        /*005e*/ 	.short	0x0014


	//----- nvinfo : EIATTR_PARAM_CBANK
	.align		4
        /*0060*/ 	.byte	0x04, 0x0a
        /*0062*/ 	.short	(.L_19 - .L_18)
	.align		4
.L_18:
        /*0064*/ 	.word	index@(.nv.constant0._Z12transferMBR3PdPxi)
        /*0068*/ 	.short	0x0380
        /*006a*/ 	.short	0x0014


	//----- nvinfo : EIATTR_SW_WAR
	.align		4
.L_19:
        /*006c*/ 	.byte	0x04, 0x36
        /*006e*/ 	.short	(.L_21 - .L_20)
.L_20:
        /*0070*/ 	.word	0x00000008
.L_21:


//--------------------- .nv.callgraph             --------------------------
	.section	.nv.callgraph,"",@"SHT_CUDA_CALLGRAPH"
	.align	4
	.sectionentsize	8
	.align		4
        /*0000*/ 	.word	0x00000000
	.align		4
        /*0004*/ 	.word	0xffffffff
	.align		4
        /*0008*/ 	.word	0x00000000
	.align		4
        /*000c*/ 	.word	0xfffffffe
	.align		4
        /*0010*/ 	.word	0x00000000
	.align		4
        /*0014*/ 	.word	0xfffffffd
	.align		4
        /*0018*/ 	.word	0x00000000
	.align		4
        /*001c*/ 	.word	0xfffffffc


//--------------------- .text._Z12transferMBR3PdPxi --------------------------
	.section	.text._Z12transferMBR3PdPxi,"ax",@progbits
	.align	128
        .global         _Z12transferMBR3PdPxi
        .type           _Z12transferMBR3PdPxi,@function
        .size           _Z12transferMBR3PdPxi,(.L_x_2 - _Z12transferMBR3PdPxi)
        .other          _Z12transferMBR3PdPxi,@"STO_CUDA_ENTRY STV_DEFAULT"
_Z12transferMBR3PdPxi:
.text._Z12transferMBR3PdPxi:
[----:B------:R-:W-:Y:S01]  /*0000*/  LDC R1, c[0x0][0x37c] ;  /* 0x0000df00ff017b82 */ /* 0x000fe20000000800 */
[----:B------:R-:W0:Y:S07]  /*0010*/  S2R R0, SR_TID.X ;  /* 0x0000000000007919 */ /* 0x000e2e0000002100 */
[----:B------:R-:W0:Y:S01]  /*0020*/  S2UR UR4, SR_CTAID.X ;  /* 0x00000000000479c3 */ /* 0x000e220000002500 */
[----:B------:R-:W1:Y:S07]  /*0030*/  LDCU UR5, c[0x0][0x390] ;  /* 0x00007200ff0577ac */ /* 0x000e6e0008000800 */
[----:B------:R-:W0:Y:S02]  /*0040*/  LDC R13, c[0x0][0x360] ;  /* 0x0000d800ff0d7b82 */ /* 0x000e240000000800 */
[----:B0-----:R-:W-:-:S05]  /*0050*/  IMAD R0, R13, UR4, R0 ;  /* 0x000000040d007c24 */ /* 0x001fca000f8e0200 */
[----:B-1----:R-:W-:-:S13]  /*0060*/  ISETP.GE.AND P0, PT, R0, UR5, PT ;  /* 0x0000000500007c0c */ /* 0x002fda000bf06270 */
[----:B------:R-:W-:Y:S05]  /*0070*/  @P0 EXIT ;  /* 0x000000000000094d */ /* 0x000fea0003800000 */
[----:B------:R-:W0:Y:S01]  /*0080*/  LDC.64 R8, c[0x0][0x380] ;  /* 0x0000e000ff087b82 */ /* 0x000e220000000a00 */
[----:B------:R-:W1:Y:S01]  /*0090*/  LDCU UR4, c[0x0][0x370] ;  /* 0x00006e00ff0477ac */ /* 0x000e620008000800 */
[----:B------:R-:W2:Y:S06]  /*00a0*/  LDCU.64 UR6, c[0x0][0x358] ;  /* 0x00006b00ff0677ac */ /* 0x000eac0008000a00 */
[----:B------:R-:W3:Y:S01]  /*00b0*/  LDC.64 R10, c[0x0][0x388] ;  /* 0x0000e200ff0a7b82 */ /* 0x000ee20000000a00 */
[----:B-1----:R-:W-:-:S07]  /*00c0*/  IMAD R13, R13, UR4, RZ ;  /* 0x000000040d0d7c24 */ /* 0x002fce000f8e02ff */
.L_x_0:
[----:B0-----:R-:W-:-:S06]  /*00d0*/  IMAD.WIDE R2, R0, 0x8, R8 ;  /* 0x0000000800027825 */ /* 0x001fcc00078e0208 */
[----:B--2---:R-:W2:Y:S01]  /*00e0*/  LDG.E.64 R2, desc[UR6][R2.64] ;  /* 0x0000000602027981 */ /* 0x004ea2000c1e1b00 */
[----:B-1-3--:R-:W-:Y:S01]  /*00f0*/  IMAD.WIDE R6, R0, 0x8, R10 ;  /* 0x0000000800067825 */ /* 0x00afe200078e020a */
[----:B------:R-:W-:-:S04]  /*0100*/  IADD3 R0, PT, PT, R13, R0, RZ ;  /* 0x000000000d007210 */ /* 0x000fc80007ffe0ff */
[----:B------:R-:W-:Y:S01]  /*0110*/  ISETP.GE.AND P0, PT, R0, UR5, PT ;  /* 0x0000000500007c0c */ /* 0x000fe2000bf06270 */
[----:B--2---:R-:W-:-:S10]  /*0120*/  DMUL R4, R2, 10000000 ;  /* 0x416312d002047828 */ /* 0x004fd40000000000 */
[----:B------:R-:W0:Y:S02]  /*0130*/  F2I.S64.F64.TRUNC R4, R4 ;  /* 0x0000000400047311 */ /* 0x000e24000030d900 */
[----:B0-----:R1:W-:Y:S01]  /*0140*/  STG.E.64 desc[UR6][R6.64], R4 ;  /* 0x0000000406007986 */ /* 0x0013e2000c101b06 */
[----:B------:R-:W-:Y:S05]  /*0150*/  @!P0 BRA `(.L_x_0) ;  /* 0xfffffffc00dc8947 */ /* 0x000fea000383ffff */
[----:B------:R-:W-:Y:S05]  /*0160*/  EXIT ;  /* 0x000000000000794d */ /* 0x000fea0003800000 */
.L_x_1:
[----:B------:R-:W-:-:S00]  /*0170*/  BRA `(.L_x_1) ;  /* 0xfffffffc00fc7947 */ /* 0x000fc0000383ffff */
[----:B------:R-:W-:-:S00]  /*0180*/  NOP ;  /* 0x0000000000007918 */ /* 0x000fc00000000000 */
[----:B------:R-:W-:-:S00]  /*0190*/  NOP ;  /* 0x0000000000007918 */ /* 0x000fc00000000000 */
[----:B------:R-:W-:-:S00]  /*01a0*/  NOP ;  /* 0x0000000000007918 */ /* 0x000fc00000000000 */
[----:B------:R-:W-:-:S00]  /*01b0*/  NOP ;  /* 0x0000000000007918 */ /* 0x000fc00000000000 */
[----:B------:R-:W-:-:S00]  /*01c0*/  NOP ;  /* 0x0000000000007918 */ /* 0x000fc00000000000 */
[----:B------:R-:W-:-:S00]  /*01d0*/  NOP ;  /* 0x0000000000007918 */ /* 0x000fc00000000000 */
[----:B------:R-:W-:-:S00]  /*01e0*/  NOP ;  /* 0x0000000000007918 */ /* 0x000fc00000000000 */
[----:B------:R-:W-:-:S00]  /*01f0*/  NOP ;  /* 0x0000000000007918 */ /* 0x000fc00000000000 */
.L_x_2:


//--------------------- .nv.shared.reserved.0     --------------------------
	.section	.nv.shared.reserved.0,"aw",@nobits
	.weak		__nv_reservedSMEM_offset_0_alias
	.size		__nv_reservedSMEM_offset_0_alias, 0, 64
	.other		__nv_reservedSMEM_offset_0_alias,@"STO_CUDA_RESERVED_SHARED STV_DEFAULT"
__nv_reservedSMEM_offset_0_alias:
	.zero		0
	.zero		64


//--------------------- .nv.constant0._Z12transferMBR3PdPxi --------------------------
	.section	.nv.constant0._Z12transferMBR3PdPxi,"a",@progbits
	.sectionflags	@""
	.align	4
.nv.constant0._Z12transferMBR3PdPxi:
	.zero		916


//--------------------- SYMBOLS --------------------------

	.type		.nv.reservedSmem.offset0,@object
	.size		.nv.reservedSmem.offset0,0x4
